//
// Generated by NVIDIA NVVM Compiler
//
// Compiler Build ID: CL-36424714
// Cuda compilation tools, release 13.0, V13.0.88
// Based on NVVM 20.0.0
//

.version 9.0
.target sm_100
.address_size 64

	// .globl	_Z11fast_parsdtPiii
// _ZZ11fast_parsdtPiiiE6coeffs has been demoted
// _ZZ11fast_parsdtPiiiE5verts has been demoted

.visible .entry _Z11fast_parsdtPiii(
	.param .u64 .ptr .align 1 _Z11fast_parsdtPiii_param_0,
	.param .u32 _Z11fast_parsdtPiii_param_1,
	.param .u32 _Z11fast_parsdtPiii_param_2
)
{
	.reg .pred 	%p<9>;
	.reg .b32 	%r<87>;
	.reg .b64 	%rd<5>;
	// demoted variable
	.shared .align 4 .b8 _ZZ11fast_parsdtPiiiE6coeffs[2048];
	// demoted variable
	.shared .align 4 .b8 _ZZ11fast_parsdtPiiiE5verts[2048];
	ld.param.u64 	%rd2, [_Z11fast_parsdtPiii_param_0];
	ld.param.u32 	%r82, [_Z11fast_parsdtPiii_param_1];
	cvta.to.global.u64 	%rd3, %rd2;
	mov.u32 	%r26, %ctaid.y;
	mov.u32 	%r27, %ntid.y;
	mov.u32 	%r28, %tid.y;
	mad.lo.s32 	%r29, %r26, %r27, %r28;
	mov.u32 	%r30, %ctaid.x;
	mov.u32 	%r31, %ntid.x;
	mov.u32 	%r32, %tid.x;
	mad.lo.s32 	%r1, %r30, %r31, %r32;
	mad.lo.s32 	%r33, %r82, %r29, %r1;
	mul.wide.s32 	%rd4, %r33, 4;
	add.s64 	%rd1, %rd3, %rd4;
	ld.global.u32 	%r2, [%rd1];
	abs.s32 	%r86, %r2;
	shl.b32 	%r34, %r1, 2;
	mov.u32 	%r35, _ZZ11fast_parsdtPiiiE6coeffs;
	add.s32 	%r4, %r35, %r34;
	st.shared.u32 	[%r4], %r86;
	bar.sync 	0;
	xor.b32  	%r5, %r1, 1;
	xor.b32  	%r36, %r34, 4;
	add.s32 	%r37, %r35, %r36;
	ld.shared.u32 	%r6, [%r37];
	setp.le.s32 	%p1, %r86, %r6;
	mov.u32 	%r81, %r1;
	@%p1 bra 	$L__BB0_2;
	add.s32 	%r38, %r6, 1;
	st.shared.u32 	[%r4], %r38;
	mov.u32 	%r81, %r5;
$L__BB0_2:
	mov.u32 	%r40, _ZZ11fast_parsdtPiiiE5verts;
	add.s32 	%r41, %r40, %r34;
	st.shared.u32 	[%r41], %r81;
	bar.sync 	0;
	setp.lt.s32 	%p2, %r82, 1;
	@%p2 bra 	$L__BB0_8;
	and.b32  	%r84, %r1, -2;
	mov.b32 	%r83, 3;
$L__BB0_4:
	and.b32  	%r43, %r84, -4;
	shr.s32 	%r13, %r43, 1;
	and.b32  	%r44, %r84, 3;
	shr.u32 	%r14, %r44, 1;
	or.b32  	%r15, %r14, %r44;
	and.b32  	%r45, %r83, %r1;
	shl.b32 	%r46, %r84, 2;
	and.b32  	%r47, %r46, -16;
	add.s32 	%r16, %r40, %r47;
	ld.shared.u32 	%r49, [%r16+4];
	sub.s32 	%r50, %r1, %r49;
	add.s32 	%r17, %r35, %r47;
	ld.shared.u32 	%r52, [%r17+4];
	mad.lo.s32 	%r18, %r50, %r50, %r52;
	ld.shared.u32 	%r53, [%r16+8];
	sub.s32 	%r54, %r1, %r53;
	ld.shared.u32 	%r55, [%r17+8];
	mad.lo.s32 	%r19, %r54, %r54, %r55;
	shl.b32 	%r56, %r15, 2;
	add.s32 	%r57, %r16, %r56;
	ld.shared.u32 	%r58, [%r57];
	sub.s32 	%r59, %r1, %r58;
	add.s32 	%r60, %r17, %r56;
	ld.shared.u32 	%r61, [%r60];
	mad.lo.s32 	%r20, %r59, %r59, %r61;
	min.s32 	%r62, %r18, %r20;
	min.s32 	%r63, %r19, %r62;
	min.s32 	%r86, %r86, %r63;
	setp.ne.s32 	%p3, %r45, 0;
	setp.ne.s32 	%p4, %r45, %r83;
	and.pred  	%p5, %p3, %p4;
	@%p5 bra 	$L__BB0_6;
	min.s32 	%r64, %r19, %r18;
	setp.lt.s32 	%p6, %r64, %r20;
	xor.b32  	%r65, %r15, 2;
	selp.b32 	%r66, %r65, %r15, %p6;
	shl.b32 	%r67, %r66, 2;
	add.s32 	%r68, %r16, %r67;
	ld.shared.u32 	%r69, [%r68];
	add.s32 	%r70, %r17, %r67;
	ld.shared.u32 	%r71, [%r70];
	bar.sync 	0;
	add.s32 	%r72, %r13, %r14;
	shl.b32 	%r73, %r72, 2;
	add.s32 	%r75, %r35, %r73;
	st.shared.u32 	[%r75], %r71;
	add.s32 	%r77, %r40, %r73;
	st.shared.u32 	[%r77], %r69;
	bar.sync 	0;
	bra.uni 	$L__BB0_7;
$L__BB0_6:
	bar.sync 	0;
	bar.sync 	0;
$L__BB0_7:
	shl.b32 	%r78, %r83, 1;
	or.b32  	%r83, %r78, 1;
	setp.gt.u32 	%p7, %r82, 1;
	shr.u32 	%r82, %r82, 1;
	mov.u32 	%r84, %r13;
	@%p7 bra 	$L__BB0_4;
$L__BB0_8:
	setp.lt.s32 	%p8, %r2, 0;
	neg.s32 	%r79, %r86;
	selp.b32 	%r80, %r79, %r86, %p8;
	st.global.u32 	[%rd1], %r80;
	ret;

}


// ===== COMPILED SASS (sm_100) =====

	.target	sm_100

	.elftype	@"ET_EXEC"


//--------------------- .note.nv.tkinfo           --------------------------
	.section	.note.nv.tkinfo,"",@"SHT_NOTE"
	.sectionflags	@"SHF_NOTE_NV_TKINFO"
	.tkinfo
        /*0018*/ 	.word	0x00000002
        /*0030*/ 	.string	""
        /*0030*/ 	.string	"ptxas"
        /*0030*/ 	.string	"Cuda compilation tools, release 13.0, V13.0.88"
        /*0030*/ 	.string	"Build cuda_13.0.r13.0/compiler.36424714_0"
        /*0030*/ 	.string	"-arch sm_100 -m 64 "



//--------------------- .note.nv.cuinfo           --------------------------
	.section	.note.nv.cuinfo,"",@"SHT_NOTE"
	.sectionflags	@"SHF_NOTE_NV_CUINFO"
        /*0018*/ 	.short	0x0002
        /*001a*/ 	.short	0x0064
        /*001c*/ 	.short	0x0082
	.zero		2


//--------------------- .nv.info                  --------------------------
	.section	.nv.info,"",@"SHT_CUDA_INFO"
	.align	4


	//----- nvinfo : EIATTR_REGCOUNT
	.align		4
        /*0000*/ 	.byte	0x04, 0x2f
        /*0002*/ 	.short	(.L_1 - .L_0)
	.align		4
.L_0:
        /*0004*/ 	.word	index@(_Z11fast_parsdtPiii)
        /*0008*/ 	.word	0x0000001a


	//----- nvinfo : EIATTR_FRAME_SIZE
	.align		4
.L_1:
        /*000c*/ 	.byte	0x04, 0x11
        /*000e*/ 	.short	(.L_3 - .L_2)
	.align		4
.L_2:
        /*0010*/ 	.word	index@(_Z11fast_parsdtPiii)
        /*0014*/ 	.word	0x00000000


	//----- nvinfo : EIATTR_MIN_STACK_SIZE
	.align		4
.L_3:
        /*0018*/ 	.byte	0x04, 0x12
        /*001a*/ 	.short	(.L_5 - .L_4)
	.align		4
.L_4:
        /*001c*/ 	.word	index@(_Z11fast_parsdtPiii)
        /*0020*/ 	.word	0x00000000
.L_5:


//--------------------- .nv.compat                --------------------------
	.section	.nv.compat,"",@"SHT_CUDA_COMPAT_INFO"
	.align	4
        /*0000*/ 	.byte	0x02, 0x09, 0x00, 0x00, 0x02, 0x02, 0x01, 0x00, 0x02, 0x05, 0x05, 0x00, 0x03, 0x07, 0x01, 0x01
        /*0010*/ 	.byte	0x02, 0x03, 0x00, 0x00, 0x02, 0x06, 0x01, 0x00, 0x04, 0x0b, 0x08, 0x00, 0x09, 0x00, 0x00, 0x00
        /*0020*/ 	.byte	0x00, 0x00, 0x00, 0x00


//--------------------- .nv.info._Z11fast_parsdtPiii --------------------------
	.section	.nv.info._Z11fast_parsdtPiii,"",@"SHT_CUDA_INFO"
	.sectionflags	@""
	.align	4


	//----- nvinfo : EIATTR_CUDA_API_VERSION
	.align		4
        /*0000*/ 	.byte	0x04, 0x37
        /*0002*/ 	.short	(.L_7 - .L_6)
.L_6:
        /*0004*/ 	.word	0x00000082


	//----- nvinfo : EIATTR_KPARAM_INFO
	.align		4
.L_7:
        /*0008*/ 	.byte	0x04, 0x17
        /*000a*/ 	.short	(.L_9 - .L_8)
.L_8:
        /*000c*/ 	.word	0x00000000
        /*0010*/ 	.short	0x0002
        /*0012*/ 	.short	0x000c
        /*0014*/ 	.byte	0x00, 0xf0, 0x11, 0x00


	//----- nvinfo : EIATTR_KPARAM_INFO
	.align		4
.L_9:
        /*0018*/ 	.byte	0x04, 0x17
        /*001a*/ 	.short	(.L_11 - .L_10)
.L_10:
        /*001c*/ 	.word	0x00000000
        /*0020*/ 	.short	0x0001
        /*0022*/ 	.short	0x0008
        /*0024*/ 	.byte	0x00, 0xf0, 0x11, 0x00


	//----- nvinfo : EIATTR_KPARAM_INFO
	.align		4
.L_11:
        /*0028*/ 	.byte	0x04, 0x17
        /*002a*/ 	.short	(.L_13 - .L_12)
.L_12:
        /*002c*/ 	.word	0x00000000
        /*0030*/ 	.short	0x0000
        /*0032*/ 	.short	0x0000
        /*0034*/ 	.byte	0x00, 0xf5, 0x21, 0x00


	//----- nvinfo : EIATTR_SPARSE_MMA_MASK
	.align		4
.L_13:
        /*0038*/ 	.byte	0x03, 0x50
        /*003a*/ 	.short	0x0000


	//----- nvinfo : EIATTR_MAXREG_COUNT
	.align		4
        /*003c*/ 	.byte	0x03, 0x1b
        /*003e*/ 	.short	0x00ff


	//----- nvinfo : EIATTR_NUM_BARRIERS
	.align		4
        /*0040*/ 	.byte	0x02, 0x4c
        /*0042*/ 	.byte	0x01
	.zero		1


	//----- nvinfo : EIATTR_MERCURY_ISA_VERSION
	.align		4
        /*0044*/ 	.byte	0x03, 0x5f
        /*0046*/ 	.short	0x0101


	//----- nvinfo : EIATTR_VRC_CTA_INIT_COUNT
	.align		4
        /*0048*/ 	.byte	0x02, 0x4a
	.zero		1
	.zero		1


	//----- nvinfo : EIATTR_EXIT_INSTR_OFFSETS
	.align		4
        /*004c*/ 	.byte	0x04, 0x1c
        /*004e*/ 	.short	(.L_15 - .L_14)


	//   ....[0]....
.L_14:
        /*0050*/ 	.word	0x00000630


	//----- nvinfo : EIATTR_CRS_STACK_SIZE
	.align		4
.L_15:
        /*0054*/ 	.byte	0x04, 0x1e
        /*0056*/ 	.short	(.L_17 - .L_16)
.L_16:
        /*0058*/ 	.word	0x00000000


	//----- nvinfo : EIATTR_CBANK_PARAM_SIZE
	.align		4
.L_17:
        /*005c*/ 	.byte	0x03, 0x19
        /*005e*/ 	.short	0x0010


	//----- nvinfo : EIATTR_PARAM_CBANK
	.align		4
        /*0060*/ 	.byte	0x04, 0x0a
        /*0062*/ 	.short	(.L_19 - .L_18)
	.align		4
.L_18:
        /*0064*/ 	.word	index@(.nv.constant0._Z11fast_parsdtPiii)
        /*0068*/ 	.short	0x0380
        /*006a*/ 	.short	0x0010


	//----- nvinfo : EIATTR_SW_WAR
	.align		4
.L_19:
        /*006c*/ 	.byte	0x04, 0x36
        /*006e*/ 	.short	(.L_21 - .L_20)
.L_20:
        /*0070*/ 	.word	0x00000008
.L_21:


//--------------------- .nv.callgraph             --------------------------
	.section	.nv.callgraph,"",@"SHT_CUDA_CALLGRAPH"
	.align	4
	.sectionentsize	8
	.align		4
        /*0000*/ 	.word	0x00000000
	.align		4
        /*0004*/ 	.word	0xffffffff
	.align		4
        /*0008*/ 	.word	0x00000000
	.align		4
        /*000c*/ 	.word	0xfffffffe
	.align		4
        /*0010*/ 	.word	0x00000000
	.align		4
        /*0014*/ 	.word	0xfffffffd
	.align		4
        /*0018*/ 	.word	0x00000000
	.align		4
        /*001c*/ 	.word	0xfffffffc


//--------------------- .text._Z11fast_parsdtPiii --------------------------
	.section	.text._Z11fast_parsdtPiii,"ax",@progbits
	.align	128
        .global         _Z11fast_parsdtPiii
        .type           _Z11fast_parsdtPiii,@function
        .size           _Z11fast_parsdtPiii,(.L_x_5 - _Z11fast_parsdtPiii)
        .other          _Z11fast_parsdtPiii,@"STO_CUDA_ENTRY STV_DEFAULT"
_Z11fast_parsdtPiii:
.text._Z11fast_parsdtPiii:
[----:B------:R-:W-:Y:S01]  /*0000*/  LDC R1, c[0x0][0x37c] ;  /* 0x0000df00ff017b82 */ /* 0x000fe20000000800 */
[----:B------:R-:W0:Y:S07]  /*0010*/  S2R R0, SR_TID.Y ;  /* 0x0000000000007919 */ /* 0x000e2e0000002200 */
[----:B------:R-:W0:Y:S01]  /*0020*/  S2UR UR4, SR_CTAID.Y ;  /* 0x00000000000479c3 */ /* 0x000e220000002600 */
[----:B------:R-:W1:Y:S01]  /*0030*/  LDCU UR7, c[0x0][0x388] ;  /* 0x00007100ff0777ac */ /* 0x000e620008000800 */
[----:B------:R-:W2:Y:S01]  /*0040*/  S2R R7, SR_TID.X ;  /* 0x0000000000077919 */ /* 0x000ea20000002100 */
[----:B------:R-:W3:Y:S05]  /*0050*/  LDCU.64 UR8, c[0x0][0x358] ;  /* 0x00006b00ff0877ac */ /* 0x000eea0008000a00 */
[----:B------:R-:W0:Y:S08]  /*0060*/  LDC R5, c[0x0][0x364] ;  /* 0x0000d900ff057b82 */ /* 0x000e300000000800 */
[----:B------:R-:W2:Y:S08]  /*0070*/  S2UR UR5, SR_CTAID.X ;  /* 0x00000000000579c3 */ /* 0x000eb00000002500 */
[----:B------:R-:W2:Y:S08]  /*0080*/  LDC R4, c[0x0][0x360] ;  /* 0x0000d800ff047b82 */ /* 0x000eb00000000800 */
[----:B------:R-:W4:Y:S01]  /*0090*/  LDC.64 R2, c[0x0][0x380] ;  /* 0x0000e000ff027b82 */ /* 0x000f220000000a00 */
[----:B0-----:R-:W-:-:S02]  /*00a0*/  IMAD R5, R5, UR4, R0 ;  /* 0x0000000405057c24 */ /* 0x001fc4000f8e0200 */
[----:B--2---:R-:W-:-:S04]  /*00b0*/  IMAD R0, R4, UR5, R7 ;  /* 0x0000000504007c24 */ /* 0x004fc8000f8e0207 */
[----:B-1----:R-:W-:-:S04]  /*00c0*/  IMAD R5, R5, UR7, R0 ;  /* 0x0000000705057c24 */ /* 0x002fc8000f8e0200 */
[----:B----4-:R-:W-:-:S05]  /*00d0*/  IMAD.WIDE R2, R5, 0x4, R2 ;  /* 0x0000000405027825 */ /* 0x010fca00078e0202 */
[----:B---3--:R-:W2:Y:S01]  /*00e0*/  LDG.E R17, desc[UR8][R2.64] ;  /* 0x0000000802117981 */ /* 0x008ea2000c1e1900 */
[----:B------:R-:W0:Y:S01]  /*00f0*/  S2UR UR5, SR_CgaCtaId ;  /* 0x00000000000579c3 */ /* 0x000e220000008800 */
[----:B------:R-:W-:Y:S01]  /*0100*/  UMOV UR4, 0x400 ;  /* 0x0000040000047882 */ /* 0x000fe20000000000 */
[C---:B------:R-:W-:Y:S01]  /*0110*/  IMAD.SHL.U32 R5, R0.reuse, 0x4, RZ ;  /* 0x0000000400057824 */ /* 0x040fe200078e00ff */
[----:B------:R-:W-:Y:S01]  /*0120*/  LOP3.LUT R4, R0, 0x1, RZ, 0x3c, !PT ;  /* 0x0000000100047812 */ /* 0x000fe200078e3cff */
[----:B------:R-:W-:Y:S01]  /*0130*/  IMAD.MOV.U32 R8, RZ, RZ, R0 ;  /* 0x000000ffff087224 */ /* 0x000fe200078e0000 */
[----:B------:R-:W-:Y:S02]  /*0140*/  UISETP.GE.AND UP0, UPT, UR7, 0x1, UPT ;  /* 0x000000010700788c */ /* 0x000fe4000bf06270 */
[----:B------:R-:W-:Y:S01]  /*0150*/  LOP3.LUT R6, R5, 0x4, RZ, 0x3c, !PT ;  /* 0x0000000405067812 */ /* 0x000fe200078e3cff */
[----:B0-----:R-:W-:Y:S02]  /*0160*/  ULEA UR6, UR5, UR4, 0x18 ;  /* 0x0000000405067291 */ /* 0x001fe4000f8ec0ff */
[----:B------:R-:W-:-:S04]  /*0170*/  UIADD3 UR4, UPT, UPT, UR4, 0x800, URZ ;  /* 0x0000080004047890 */ /* 0x000fc8000fffe0ff */
[----:B------:R-:W-:Y:S01]  /*0180*/  ULEA UR4, UR5, UR4, 0x18 ;  /* 0x0000000405047291 */ /* 0x000fe2000f8ec0ff */
[----:B--2---:R-:W-:-:S05]  /*0190*/  IABS R7, R17 ;  /* 0x0000001100077213 */ /* 0x004fca0000000000 */
[----:B------:R-:W-:Y:S01]  /*01a0*/  STS [R5+UR6], R7 ;  /* 0x0000000705007988 */ /* 0x000fe20008000806 */
[----:B------:R-:W-:Y:S06]  /*01b0*/  BAR.SYNC.DEFER_BLOCKING 0x0 ;  /* 0x0000000000007b1d */ /* 0x000fec0000010000 */
[----:B------:R-:W0:Y:S02]  /*01c0*/  LDS R6, [R6+UR6] ;  /* 0x0000000606067984 */ /* 0x000e240008000800 */
[----:B0-----:R-:W-:-:S13]  /*01d0*/  ISETP.GT.AND P0, PT, R7, R6, PT ;  /* 0x000000060700720c */ /* 0x001fda0003f04270 */
[----:B------:R-:W-:Y:S02]  /*01e0*/  @P0 VIADD R10, R6, 0x1 ;  /* 0x00000001060a0836 */ /* 0x000fe40000000000 */
[----:B------:R-:W-:Y:S02]  /*01f0*/  @P0 IMAD.MOV.U32 R8, RZ, RZ, R4 ;  /* 0x000000ffff080224 */ /* 0x000fe400078e0004 */
[----:B------:R-:W-:Y:S01]  /*0200*/  IMAD.MOV.U32 R4, RZ, RZ, R7 ;  /* 0x000000ffff047224 */ /* 0x000fe200078e0007 */
[----:B------:R0:W-:Y:S04]  /*0210*/  @P0 STS [R5+UR6], R10 ;  /* 0x0000000a05000988 */ /* 0x0001e80008000806 */
[----:B------:R0:W-:Y:S01]  /*0220*/  STS [R5+UR4], R8 ;  /* 0x0000000805007988 */ /* 0x0001e20008000804 */
[----:B------:R-:W-:Y:S06]  /*0230*/  BAR.SYNC.DEFER_BLOCKING 0x0 ;  /* 0x0000000000007b1d */ /* 0x000fec0000010000 */
[----:B------:R-:W-:Y:S05]  /*0240*/  BRA.U !UP0, `(.L_x_0) ;  /* 0x0000000108ec7547 */ /* 0x000fea000b800000 */
[----:B------:R-:W1:Y:S01]  /*0250*/  LDCU UR5, c[0x0][0x388] ;  /* 0x00007100ff0577ac */ /* 0x000e620008000800 */
[----:B------:R-:W-:Y:S01]  /*0260*/  BSSY.RECONVERGENT B0, `(.L_x_0) ;  /* 0x0000039000007945 */ /* 0x000fe20003800200 */
[----:B------:R-:W-:Y:S01]  /*0270*/  LOP3.LUT R9, R0, 0xfffffffe, RZ, 0xc0, !PT ;  /* 0xfffffffe00097812 */ /* 0x000fe200078ec0ff */
[----:B0-----:R-:W-:Y:S02]  /*0280*/  IMAD.MOV.U32 R5, RZ, RZ, 0x3 ;  /* 0x00000003ff057424 */ /* 0x001fe400078e00ff */
[----:B-1----:R-:W-:-:S07]  /*0290*/  IMAD.U32 R20, RZ, RZ, UR5 ;  /* 0x00000005ff147e24 */ /* 0x002fce000f8e00ff */
.L_x_3:
[C---:B------:R-:W-:Y:S01]  /*02a0*/  IMAD.SHL.U32 R7, R9.reuse, 0x4, RZ ;  /* 0x0000000409077824 */ /* 0x040fe200078e00ff */
[----:B------:R-:W-:Y:S02]  /*02b0*/  LOP3.LUT R6, R9, 0x3, RZ, 0xc0, !PT ;  /* 0x0000000309067812 */ /* 0x000fe400078ec0ff */
[----:B------:R-:W-:Y:S02]  /*02c0*/  LOP3.LUT P0, RZ, R5, R0, RZ, 0xc0, !PT ;  /* 0x0000000005ff7212 */ /* 0x000fe4000780c0ff */
[----:B------:R-:W-:Y:S02]  /*02d0*/  LOP3.LUT R11, R7, 0xfffffff0, RZ, 0xc0, !PT ;  /* 0xfffffff0070b7812 */ /* 0x000fe400078ec0ff */
[----:B------:R-:W-:-:S03]  /*02e0*/  SHF.R.U32.HI R6, RZ, 0x1, R6 ;  /* 0x00000001ff067819 */ /* 0x000fc60000011606 */
[C---:B------:R-:W-:Y:S01]  /*02f0*/  VIADD R8, R11.reuse, UR4 ;  /* 0x000000040b087c36 */ /* 0x040fe20008000000 */
[----:B------:R-:W-:Y:S01]  /*0300*/  LOP3.LUT R7, R6, 0x3, R9, 0xf8, !PT ;  /* 0x0000000306077812 */ /* 0x000fe200078ef809 */
[----:B------:R-:W0:Y:S01]  /*0310*/  LDS R13, [R11+UR4+0x4] ;  /* 0x000004040b0d7984 */ /* 0x000e220008000800 */
[----:B------:R-:W-:Y:S01]  /*0320*/  VIADD R10, R11, UR6 ;  /* 0x000000060b0a7c36 */ /* 0x000fe20008000000 */
[----:B------:R-:W-:Y:S02]  /*0330*/  LOP3.LUT R9, R9, 0xfffffffc, RZ, 0xc0, !PT ;  /* 0xfffffffc09097812 */ /* 0x000fe400078ec0ff */
[C---:B------:R-:W-:Y:S01]  /*0340*/  LEA R15, R7.reuse, R8, 0x2 ;  /* 0x00000008070f7211 */ /* 0x040fe200078e10ff */
[----:B------:R-:W1:Y:S01]  /*0350*/  LDS R12, [R11+UR6+0x4] ;  /* 0x000004060b0c7984 */ /* 0x000e620008000800 */
[----:B------:R-:W-:-:S03]  /*0360*/  IMAD R18, R7, 0x4, R10 ;  /* 0x0000000407127824 */ /* 0x000fc600078e020a */
[----:B------:R-:W2:Y:S04]  /*0370*/  LDS R21, [R11+UR4+0x8] ;  /* 0x000008040b157984 */ /* 0x000ea80008000800 */
[----:B------:R-:W3:Y:S04]  /*0380*/  LDS R15, [R15] ;  /* 0x000000000f0f7984 */ /* 0x000ee80000000800 */
[----:B------:R-:W4:Y:S04]  /*0390*/  LDS R23, [R11+UR6+0x8] ;  /* 0x000008060b177984 */ /* 0x000f280008000800 */
[----:B------:R-:W5:Y:S01]  /*03a0*/  LDS R19, [R18] ;  /* 0x0000000012137984 */ /* 0x000f620000000800 */
[----:B0-----:R-:W-:-:S04]  /*03b0*/  IMAD.IADD R13, R0, 0x1, -R13 ;  /* 0x00000001000d7824 */ /* 0x001fc800078e0a0d */
[----:B-1----:R-:W-:Y:S01]  /*03c0*/  IMAD R13, R13, R13, R12 ;  /* 0x0000000d0d0d7224 */ /* 0x002fe200078e020c */
[----:B------:R-:W-:Y:S01]  /*03d0*/  LOP3.LUT R12, R5, R0, RZ, 0xc0, !PT ;  /* 0x00000000050c7212 */ /* 0x000fe200078ec0ff */
[----:B--2---:R-:W-:-:S03]  /*03e0*/  IMAD.IADD R14, R0, 0x1, -R21 ;  /* 0x00000001000e7824 */ /* 0x004fc600078e0a15 */
[----:B------:R-:W-:Y:S01]  /*03f0*/  ISETP.NE.AND P1, PT, R12, R5, PT ;  /* 0x000000050c00720c */ /* 0x000fe20003f25270 */
[----:B---3--:R-:W-:Y:S02]  /*0400*/  IMAD.IADD R16, R0, 0x1, -R15 ;  /* 0x0000000100107824 */ /* 0x008fe400078e0a0f */
[----:B----4-:R-:W-:Y:S02]  /*0410*/  IMAD R14, R14, R14, R23 ;  /* 0x0000000e0e0e7224 */ /* 0x010fe400078e0217 */
[----:B-----5:R-:W-:-:S05]  /*0420*/  IMAD R16, R16, R16, R19 ;  /* 0x0000001010107224 */ /* 0x020fca00078e0213 */
[----:B------:R-:W-:-:S04]  /*0430*/  VIMNMX3 R11, R13, R16, R14, PT ;  /* 0x000000100d0b720f */ /* 0x000fc8000380010e */
[----:B------:R-:W-:Y:S02]  /*0440*/  VIMNMX R4, PT, PT, R11, R4, PT ;  /* 0x000000040b047248 */ /* 0x000fe40003fe0100 */
[----:B------:R-:W-:Y:S01]  /*0450*/  SHF.R.S32.HI R11, RZ, 0x1, R9 ;  /* 0x00000001ff0b7819 */ /* 0x000fe20000011409 */
[----:B------:R-:W-:Y:S06]  /*0460*/  @P0 BRA P1, `(.L_x_1) ;  /* 0x0000000000400947 */ /* 0x000fec0000800000 */
[----:B------:R-:W-:Y:S01]  /*0470*/  VIMNMX R9, PT, PT, R13, R14, PT ;  /* 0x0000000e0d097248 */ /* 0x000fe20003fe0100 */
[----:B------:R-:W-:Y:S05]  /*0480*/  WARPSYNC.ALL ;  /* 0x0000000000007948 */ /* 0x000fea0003800000 */
[----:B------:R-:W-:Y:S01]  /*0490*/  ISETP.GE.AND P0, PT, R9, R16, PT ;  /* 0x000000100900720c */ /* 0x000fe20003f06270 */
[----:B------:R-:W-:-:S05]  /*04a0*/  IMAD.IADD R6, R11, 0x1, R6 ;  /* 0x000000010b067824 */ /* 0x000fca00078e0206 */
[C---:B------:R-:W-:Y:S02]  /*04b0*/  LEA R9, R6.reuse, UR6, 0x2 ;  /* 0x0000000606097c11 */ /* 0x040fe4000f8e10ff */
[----:B------:R-:W-:-:S05]  /*04c0*/  LEA R6, R6, UR4, 0x2 ;  /* 0x0000000406067c11 */ /* 0x000fca000f8e10ff */
[----:B------:R-:W-:-:S05]  /*04d0*/  @!P0 LOP3.LUT R7, R7, 0x2, RZ, 0x3c, !PT ;  /* 0x0000000207078812 */ /* 0x000fca00078e3cff */
[C---:B------:R-:W-:Y:S01]  /*04e0*/  IMAD R10, R7.reuse, 0x4, R10 ;  /* 0x00000004070a7824 */ /* 0x040fe200078e020a */
[----:B------:R-:W-:-:S05]  /*04f0*/  LEA R7, R7, R8, 0x2 ;  /* 0x0000000807077211 */ /* 0x000fca00078e10ff */
[----:B------:R-:W0:Y:S04]  /*0500*/  LDS R10, [R10] ;  /* 0x000000000a0a7984 */ /* 0x000e280000000800 */
[----:B------:R-:W1:Y:S01]  /*0510*/  LDS R7, [R7] ;  /* 0x0000000007077984 */ /* 0x000e620000000800 */
[----:B------:R-:W-:Y:S06]  /*0520*/  BAR.SYNC.DEFER_BLOCKING 0x0 ;  /* 0x0000000000007b1d */ /* 0x000fec0000010000 */
[----:B0-----:R0:W-:Y:S04]  /*0530*/  STS [R9], R10 ;  /* 0x0000000a09007388 */ /* 0x0011e80000000800 */
[----:B-1----:R0:W-:Y:S01]  /*0540*/  STS [R6], R7 ;  /* 0x0000000706007388 */ /* 0x0021e20000000800 */
[----:B------:R-:W-:Y:S06]  /*0550*/  BAR.SYNC.DEFER_BLOCKING 0x0 ;  /* 0x0000000000007b1d */ /* 0x000fec0000010000 */
[----:B------:R-:W-:Y:S05]  /*0560*/  BRA `(.L_x_2) ;  /* 0x00000000000c7947 */ /* 0x000fea0003800000 */
.L_x_1:
[----:B------:R-:W-:Y:S05]  /*0570*/  WARPSYNC.ALL ;  /* 0x0000000000007948 */ /* 0x000fea0003800000 */
[----:B------:R-:W-:Y:S08]  /*0580*/  BAR.SYNC.DEFER_BLOCKING 0x0 ;  /* 0x0000000000007b1d */ /* 0x000ff00000010000 */
[----:B------:R-:W-:Y:S06]  /*0590*/  BAR.SYNC.DEFER_BLOCKING 0x0 ;  /* 0x0000000000007b1d */ /* 0x000fec0000010000 */
.L_x_2:
[----:B------:R-:W-:Y:S01]  /*05a0*/  ISETP.GT.U32.AND P0, PT, R20, 0x1, PT ;  /* 0x000000011400780c */ /* 0x000fe20003f04070 */
[----:B0-----:R-:W-:Y:S01]  /*05b0*/  IMAD.MOV.U32 R9, RZ, RZ, R11 ;  /* 0x000000ffff097224 */ /* 0x001fe200078e000b */
[----:B------:R-:W-:Y:S02]  /*05c0*/  LEA R5, R5, 0x1, 0x1 ;  /* 0x0000000105057811 */ /* 0x000fe400078e08ff */
[----:B------:R-:W-:-:S09]  /*05d0*/  SHF.R.U32.HI R20, RZ, 0x1, R20 ;  /* 0x00000001ff147819 */ /* 0x000fd20000011614 */
[----:B------:R-:W-:Y:S05]  /*05e0*/  @P0 BRA `(.L_x_3) ;  /* 0xfffffffc002c0947 */ /* 0x000fea000383ffff */
[----:B------:R-:W-:Y:S05]  /*05f0*/  BSYNC.RECONVERGENT B0 ;  /* 0x0000000000007941 */ /* 0x000fea0003800200 */
.L_x_0:
[----:B------:R-:W-:-:S13]  /*0600*/  ISETP.GE.AND P0, PT, R17, RZ, PT ;  /* 0x000000ff1100720c */ /* 0x000fda0003f06270 */
[----:B------:R-:W-:-:S05]  /*0610*/  @!P0 IMAD.MOV R4, RZ, RZ, -R4 ;  /* 0x000000ffff048224 */ /* 0x000fca00078e0a04 */
[----:B------:R-:W-:Y:S01]  /*0620*/  STG.E desc[UR8][R2.64], R4 ;  /* 0x0000000402007986 */ /* 0x000fe2000c101908 */
[----:B------:R-:W-:Y:S05]  /*0630*/  EXIT ;  /* 0x000000000000794d */ /* 0x000fea0003800000 */
.L_x_4:
[----:B------:R-:W-:-:S00]  /*0640*/  BRA `(.L_x_4) ;  /* 0xfffffffc00fc7947 */ /* 0x000fc0000383ffff */
[----:B------:R-:W-:-:S00]  /*0650*/  NOP ;  /* 0x0000000000007918 */ /* 0x000fc00000000000 */
        /* <DEDUP_REMOVED lines=10> */
.L_x_5:


//--------------------- .nv.shared._Z11fast_parsdtPiii --------------------------
	.section	.nv.shared._Z11fast_parsdtPiii,"aw",@nobits
	.sectionflags	@""
	.align	4
.nv.shared._Z11fast_parsdtPiii:
	.zero		5120


//--------------------- .nv.shared.reserved.0     --------------------------
	.section	.nv.shared.reserved.0,"aw",@nobits
	.weak		__nv_reservedSMEM_offset_0_alias
	.size		__nv_reservedSMEM_offset_0_alias, 0, 64
	.other		__nv_reservedSMEM_offset_0_alias,@"STO_CUDA_RESERVED_SHARED STV_DEFAULT"
__nv_reservedSMEM_offset_0_alias:
	.zero		0
	.zero		64


//--------------------- .nv.constant0._Z11fast_parsdtPiii --------------------------
	.section	.nv.constant0._Z11fast_parsdtPiii,"a",@progbits
	.sectionflags	@""
	.align	4
.nv.constant0._Z11fast_parsdtPiii:
	.zero		912


//--------------------- SYMBOLS --------------------------

	.type		.nv.reservedSmem.offset0,@object
	.size		.nv.reservedSmem.offset0,0x4
	.type		.nv.reservedSmem.cap,@object
	.size		.nv.reservedSmem.cap,0x4
